	.headerflags	@"EF_CUDA_TEXMODE_UNIFIED EF_CUDA_64BIT_ADDRESS EF_CUDA_ACCELERATORS EF_CUDA_SM90 EF_CUDA_VIRTUAL_SM(EF_CUDA_SM90)"
	.elftype	@"ET_EXEC"


//--------------------- .nv.info                  --------------------------
	.section	.nv.info,"",@"SHT_CUDA_INFO"
	.align	4


	//----- nvinfo : EIATTR_REGCOUNT
	.align		4
        /*0000*/ 	.byte	0x04, 0x2f
        /*0002*/ 	.short	(.L_1 - .L_0)
	.align		4
.L_0:
        /*0004*/ 	.word	index@(triton_poi_fused_convolution_relu_19)
        /*0008*/ 	.word	0x00000016


	//----- nvinfo : EIATTR_MIN_STACK_SIZE
	.align		4
.L_1:
        /*000c*/ 	.byte	0x04, 0x12
        /*000e*/ 	.short	(.L_3 - .L_2)
	.align		4
.L_2:
        /*0010*/ 	.word	index@(triton_poi_fused_convolution_relu_19)
        /*0014*/ 	.word	0x00000000


	//----- nvinfo : EIATTR_FRAME_SIZE
	.align		4
.L_3:
        /*0018*/ 	.byte	0x04, 0x11
        /*001a*/ 	.short	(.L_5 - .L_4)
	.align		4
.L_4:
        /*001c*/ 	.word	index@(triton_poi_fused_convolution_relu_19)
        /*0020*/ 	.word	0x00000000


	//----- nvinfo : EIATTR_MIN_STACK_SIZE
	.align		4
.L_5:
        /*0024*/ 	.byte	0x04, 0x12
        /*0026*/ 	.short	(.L_7 - .L_6)
	.align		4
.L_6:
        /*0028*/ 	.word	index@(triton_poi_fused_convolution_relu_19)
        /*002c*/ 	.word	0x00000000
.L_7:


//--------------------- .nv.info.triton_poi_fused_convolution_relu_19 --------------------------
	.section	.nv.info.triton_poi_fused_convolution_relu_19,"",@"SHT_CUDA_INFO"
	.sectionflags	@""
	.align	4


	//----- nvinfo : EIATTR_CUDA_API_VERSION
	.align		4
        /*0000*/ 	.byte	0x04, 0x37
        /*0002*/ 	.short	(.L_9 - .L_8)
.L_8:
        /*0004*/ 	.word	0x0000007c


	//----- nvinfo : EIATTR_KPARAM_INFO
	.align		4
.L_9:
        /*0008*/ 	.byte	0x04, 0x17
        /*000a*/ 	.short	(.L_11 - .L_10)
.L_10:
        /*000c*/ 	.word	0x00000000
        /*0010*/ 	.short	0x0002
        /*0012*/ 	.short	0x0010
        /*0014*/ 	.byte	0x00, 0xf0, 0x11, 0x00


	//----- nvinfo : EIATTR_KPARAM_INFO
	.align		4
.L_11:
        /*0018*/ 	.byte	0x04, 0x17
        /*001a*/ 	.short	(.L_13 - .L_12)
.L_12:
        /*001c*/ 	.word	0x00000000
        /*0020*/ 	.short	0x0001
        /*0022*/ 	.short	0x0008
        /*0024*/ 	.byte	0x00, 0xf4, 0x21, 0x00


	//----- nvinfo : EIATTR_KPARAM_INFO
	.align		4
.L_13:
        /*0028*/ 	.byte	0x04, 0x17
        /*002a*/ 	.short	(.L_15 - .L_14)
.L_14:
        /*002c*/ 	.word	0x00000000
        /*0030*/ 	.short	0x0000
        /*0032*/ 	.short	0x0000
        /*0034*/ 	.byte	0x00, 0xf4, 0x21, 0x00


	//----- nvinfo : EIATTR_SPARSE_MMA_MASK
	.align		4
.L_15:
        /*0038*/ 	.byte	0x03, 0x50
        /*003a*/ 	.short	0x0000


	//----- nvinfo : EIATTR_MAXREG_COUNT
	.align		4
        /*003c*/ 	.byte	0x03, 0x1b
        /*003e*/ 	.short	0x00ff


	//----- nvinfo : EIATTR_EXIT_INSTR_OFFSETS
	.align		4
        /*0040*/ 	.byte	0x04, 0x1c
        /*0042*/ 	.short	(.L_17 - .L_16)


	//   ....[0]....
.L_16:
        /*0044*/ 	.word	0x00000330


	//----- nvinfo : EIATTR_REQNTID
	.align		4
.L_17:
        /*0048*/ 	.byte	0x04, 0x10
        /*004a*/ 	.short	(.L_19 - .L_18)
.L_18:
        /*004c*/ 	.word	0x00000080
        /*0050*/ 	.word	0x00000001
        /*0054*/ 	.word	0x00000001


	//----- nvinfo : EIATTR_CBANK_PARAM_SIZE
	.align		4
.L_19:
        /*0058*/ 	.byte	0x03, 0x19
        /*005a*/ 	.short	0x0014


	//----- nvinfo : EIATTR_PARAM_CBANK
	.align		4
        /*005c*/ 	.byte	0x04, 0x0a
        /*005e*/ 	.short	(.L_21 - .L_20)
	.align		4
.L_20:
        /*0060*/ 	.word	index@(.nv.constant0.triton_poi_fused_convolution_relu_19)
        /*0064*/ 	.short	0x0210
        /*0066*/ 	.short	0x0014


	//----- nvinfo : EIATTR_SW_WAR
	.align		4
.L_21:
        /*0068*/ 	.byte	0x04, 0x36
        /*006a*/ 	.short	(.L_23 - .L_22)
.L_22:
        /*006c*/ 	.word	0x00000008
.L_23:


//--------------------- .nv.callgraph             --------------------------
	.section	.nv.callgraph,"",@"SHT_CUDA_CALLGRAPH"
	.align	4
	.sectionentsize	8
	.align		4
        /*0000*/ 	.word	0x00000000
	.align		4
        /*0004*/ 	.word	0xffffffff
	.align		4
        /*0008*/ 	.word	0x00000000
	.align		4
        /*000c*/ 	.word	0xfffffffe
	.align		4
        /*0010*/ 	.word	0x00000000
	.align		4
        /*0014*/ 	.word	0xfffffffd
	.align		4
        /*0018*/ 	.word	0x00000000
	.align		4
        /*001c*/ 	.word	0xfffffffc


//--------------------- .text.triton_poi_fused_convolution_relu_19 --------------------------
	.section	.text.triton_poi_fused_convolution_relu_19,"ax",@progbits
	.align	128
        .global         triton_poi_fused_convolution_relu_19
        .type           triton_poi_fused_convolution_relu_19,@function
        .size           triton_poi_fused_convolution_relu_19,(.L_x_1 - triton_poi_fused_convolution_relu_19)
        .other          triton_poi_fused_convolution_relu_19,@"STO_CUDA_ENTRY STV_DEFAULT"
triton_poi_fused_convolution_relu_19:
.text.triton_poi_fused_convolution_relu_19:
[----:B------:R-:W-:Y:S01]  /*0000*/  LDC R1, c[0x0][0x28] ;  /* 0x00000a00ff017b82 */ /* 0x000fe20000000800 */
[----:B------:R-:W1:Y:S07]  /*0010*/  S2R R0, SR_TID.X ;  /* 0x0000000000007919 */ /* 0x000e6e0000002100 */
[----:B------:R-:W2:Y:S01]  /*0020*/  LDC.64 R12, c[0x0][0x218] ;  /* 0x00008600ff0c7b82 */ /* 0x000ea20000000a00 */
[----:B------:R-:W-:Y:S01]  /*0030*/  ULDC.64 UR4, c[0x0][0x208] ;  /* 0x0000820000047ab9 */ /* 0x000fe20000000a00 */
[----:B------:R-:W3:Y:S06]  /*0040*/  S2R R7, SR_CTAID.X ;  /* 0x0000000000077919 */ /* 0x000eec0000002500 */
[----:B------:R-:W4:Y:S01]  /*0050*/  LDC.64 R2, c[0x0][0x210] ;  /* 0x00008400ff027b82 */ /* 0x000f220000000a00 */
[----:B-1----:R-:W-:Y:S01]  /*0060*/  IMAD.SHL.U32 R0, R0, 0x4, RZ ;  /* 0x0000000400007824 */ /* 0x002fe200078e00ff */
[----:B---3--:R-:W-:-:S04]  /*0070*/  SHF.R.S32.HI R4, RZ, 0x15, R7 ;  /* 0x00000015ff047819 */ /* 0x008fc80000011407 */
[----:B------:R-:W-:Y:S02]  /*0080*/  LOP3.LUT R0, R0, 0x1fc, RZ, 0xc0, !PT ;  /* 0x000001fc00007812 */ /* 0x000fe400078ec0ff */
[----:B------:R-:W-:-:S03]  /*0090*/  SGXT R4, R4, 0x1 ;  /* 0x000000010404781a */ /* 0x000fc60000000200 */
[----:B------:R-:W-:-:S04]  /*00a0*/  IMAD R7, R7, 0x400, R0 ;  /* 0x0000040007077824 */ /* 0x000fc800078e0200 */
[C---:B------:R-:W-:Y:S02]  /*00b0*/  VIADD R0, R7.reuse, 0x200 ;  /* 0x0000020007007836 */ /* 0x040fe40000000000 */
[----:B----4-:R-:W-:-:S03]  /*00c0*/  IMAD.WIDE R2, R7, 0x4, R2 ;  /* 0x0000000407027825 */ /* 0x010fc600078e0202 */
[C---:B------:R-:W-:Y:S02]  /*00d0*/  LEA.HI R5, R4.reuse, R0, RZ, 0xc ;  /* 0x0000000004057211 */ /* 0x040fe400078f60ff */
[----:B------:R-:W-:Y:S01]  /*00e0*/  LEA.HI R4, R4, R7, RZ, 0xc ;  /* 0x0000000704047211 */ /* 0x000fe200078f60ff */
[----:B------:R-:W3:Y:S01]  /*00f0*/  LDG.E.128 R8, desc[UR4][R2.64+0x800] ;  /* 0x0008000402087981 */ /* 0x000ee2000c1e1d00 */
[----:B------:R-:W-:-:S05]  /*0100*/  LOP3.LUT R5, R5, 0xfffff000, RZ, 0xc0, !PT ;  /* 0xfffff00005057812 */ /* 0x000fca00078ec0ff */
[----:B------:R-:W-:Y:S01]  /*0110*/  IMAD.IADD R5, R0, 0x1, -R5 ;  /* 0x0000000100057824 */ /* 0x000fe200078e0a05 */
[----:B------:R-:W-:-:S03]  /*0120*/  LOP3.LUT R0, R4, 0xfffff000, RZ, 0xc0, !PT ;  /* 0xfffff00004007812 */ /* 0x000fc600078ec0ff */
[----:B--2---:R-:W-:-:S04]  /*0130*/  IMAD.WIDE R4, R5, 0x4, R12 ;  /* 0x0000000405047825 */ /* 0x004fc800078e020c */
[----:B------:R-:W-:Y:S02]  /*0140*/  IMAD.IADD R17, R7, 0x1, -R0 ;  /* 0x0000000107117824 */ /* 0x000fe400078e0a00 */
[----:B------:R-:W3:Y:S02]  /*0150*/  LDG.E.EL.128 R4, desc[UR4][R4.64] ;  /* 0x0000000404047981 */ /* 0x000ee4000c2e1d00 */
[----:B------:R-:W-:Y:S02]  /*0160*/  IMAD.WIDE R16, R17, 0x4, R12 ;  /* 0x0000000411107825 */ /* 0x000fe400078e020c */
[----:B------:R-:W2:Y:S04]  /*0170*/  LDG.E.128 R12, desc[UR4][R2.64] ;  /* 0x00000004020c7981 */ /* 0x000ea8000c1e1d00 */
[----:B------:R-:W2:Y:S01]  /*0180*/  LDG.E.EL.128 R16, desc[UR4][R16.64] ;  /* 0x0000000410107981 */ /* 0x000ea2000c2e1d00 */
[C---:B---3--:R-:W-:Y:S01]  /*0190*/  FSETP.GEU.AND P2, PT, R8.reuse, -R4, PT ;  /* 0x800000040800720b */ /* 0x048fe20003f4e000 */
[----:B------:R-:W-:Y:S01]  /*01a0*/  FADD R8, R8, R4 ;  /* 0x0000000408087221 */ /* 0x000fe20000000000 */
[C---:B------:R-:W-:Y:S01]  /*01b0*/  FSETP.GEU.AND P1, PT, R9.reuse, -R5, PT ;  /* 0x800000050900720b */ /* 0x040fe20003f2e000 */
[C---:B--2---:R-:W-:Y:S01]  /*01c0*/  FADD R4, R12.reuse, R16 ;  /* 0x000000100c047221 */ /* 0x044fe20000000000 */
[----:B------:R-:W-:Y:S01]  /*01d0*/  FSETP.GEU.AND P6, PT, R12, -R16, PT ;  /* 0x800000100c00720b */ /* 0x000fe20003fce000 */
[----:B------:R-:W-:Y:S01]  /*01e0*/  FADD R9, R9, R5 ;  /* 0x0000000509097221 */ /* 0x000fe20000000000 */
[C---:B------:R-:W-:Y:S01]  /*01f0*/  FSETP.GEU.AND P0, PT, R10.reuse, -R6, PT ;  /* 0x800000060a00720b */ /* 0x040fe20003f0e000 */
[----:B------:R-:W-:Y:S01]  /*0200*/  FADD R10, R10, R6 ;  /* 0x000000060a0a7221 */ /* 0x000fe20000000000 */
[----:B------:R-:W-:Y:S01]  /*0210*/  SEL R4, R4, RZ, P6 ;  /* 0x000000ff04047207 */ /* 0x000fe20003000000 */
[----:B------:R-:W-:Y:S01]  /*0220*/  FADD R5, R13, R17 ;  /* 0x000000110d057221 */ /* 0x000fe20000000000 */
[----:B------:R-:W-:Y:S01]  /*0230*/  FSETP.GEU.AND P5, PT, R15, -R19, PT ;  /* 0x800000130f00720b */ /* 0x000fe20003fae000 */
[----:B------:R-:W-:Y:S01]  /*0240*/  FADD R6, R14, R18 ;  /* 0x000000120e067221 */ /* 0x000fe20000000000 */
[----:B------:R-:W-:Y:S01]  /*0250*/  FSETP.GEU.AND P6, PT, R11, -R7, PT ;  /* 0x800000070b00720b */ /* 0x000fe20003fce000 */
[----:B------:R-:W-:Y:S01]  /*0260*/  FADD R15, R15, R19 ;  /* 0x000000130f0f7221 */ /* 0x000fe20000000000 */
[----:B------:R-:W-:Y:S01]  /*0270*/  FADD R11, R11, R7 ;  /* 0x000000070b0b7221 */ /* 0x000fe20000000000 */
[----:B------:R-:W-:-:S02]  /*0280*/  FSETP.GEU.AND P3, PT, R13, -R17, PT ;  /* 0x800000110d00720b */ /* 0x000fc40003f6e000 */
[----:B------:R-:W-:Y:S02]  /*0290*/  FSETP.GEU.AND P4, PT, R14, -R18, PT ;  /* 0x800000120e00720b */ /* 0x000fe40003f8e000 */
[----:B------:R-:W-:Y:S02]  /*02a0*/  SEL R5, R5, RZ, P3 ;  /* 0x000000ff05057207 */ /* 0x000fe40001800000 */
[----:B------:R-:W-:Y:S02]  /*02b0*/  SEL R6, R6, RZ, P4 ;  /* 0x000000ff06067207 */ /* 0x000fe40002000000 */
[----:B------:R-:W-:Y:S02]  /*02c0*/  SEL R7, R15, RZ, P5 ;  /* 0x000000ff0f077207 */ /* 0x000fe40002800000 */
[----:B------:R-:W-:Y:S02]  /*02d0*/  SEL R8, R8, RZ, P2 ;  /* 0x000000ff08087207 */ /* 0x000fe40001000000 */
[----:B------:R-:W-:-:S02]  /*02e0*/  SEL R9, R9, RZ, P1 ;  /* 0x000000ff09097207 */ /* 0x000fc40000800000 */
[----:B------:R-:W-:Y:S02]  /*02f0*/  SEL R10, R10, RZ, P0 ;  /* 0x000000ff0a0a7207 */ /* 0x000fe40000000000 */
[----:B------:R-:W-:Y:S01]  /*0300*/  SEL R11, R11, RZ, P6 ;  /* 0x000000ff0b0b7207 */ /* 0x000fe20003000000 */
[----:B------:R-:W-:Y:S04]  /*0310*/  STG.E.128 desc[UR4][R2.64], R4 ;  /* 0x0000000402007986 */ /* 0x000fe8000c101d04 */
[----:B------:R-:W-:Y:S01]  /*0320*/  STG.E.128 desc[UR4][R2.64+0x800], R8 ;  /* 0x0008000802007986 */ /* 0x000fe2000c101d04 */
[----:B------:R-:W-:Y:S05]  /*0330*/  EXIT ;  /* 0x000000000000794d */ /* 0x000fea0003800000 */
.L_x_0:
[----:B------:R-:W-:-:S00]  /*0340*/  BRA `(.L_x_0) ;  /* 0xfffffffc00fc7947 */ /* 0x000fc0000383ffff */
[----:B------:R-:W-:-:S00]  /*0350*/  NOP ;  /* 0x0000000000007918 */ /* 0x000fc00000000000 */
        /* <DEDUP_REMOVED lines=10> */
.L_x_1:


//--------------------- .nv.constant0.triton_poi_fused_convolution_relu_19 --------------------------
	.section	.nv.constant0.triton_poi_fused_convolution_relu_19,"a",@progbits
	.sectionflags	@""
	.align	4
.nv.constant0.triton_poi_fused_convolution_relu_19:
	.zero		548
